//
// Generated by NVIDIA NVVM Compiler
//
// Compiler Build ID: CL-36424714
// Cuda compilation tools, release 13.0, V13.0.88
// Based on NVVM 20.0.0
//

.version 9.0
.target sm_100
.address_size 64

	// .globl	add_strided_float

.visible .entry add_strided_float(
	.param .u32 add_strided_float_param_0,
	.param .u64 .ptr .align 1 add_strided_float_param_1,
	.param .u64 .ptr .align 1 add_strided_float_param_2,
	.param .u32 add_strided_float_param_3,
	.param .u32 add_strided_float_param_4
)
{
	.reg .pred 	%p<10>;
	.reg .b32 	%r<14>;
	.reg .b32 	%f<4>;
	.reg .b64 	%rd<9>;

	ld.param.u32 	%r3, [add_strided_float_param_0];
	ld.param.u64 	%rd1, [add_strided_float_param_1];
	ld.param.u64 	%rd2, [add_strided_float_param_2];
	ld.param.u32 	%r4, [add_strided_float_param_3];
	ld.param.u32 	%r5, [add_strided_float_param_4];
	mov.u32 	%r6, %ntid.x;
	mov.u32 	%r7, %ctaid.x;
	mov.u32 	%r8, %tid.x;
	mad.lo.s32 	%r1, %r6, %r7, %r8;
	mov.u32 	%r9, %ntid.y;
	mov.u32 	%r10, %ctaid.y;
	mov.u32 	%r11, %tid.y;
	mad.lo.s32 	%r2, %r9, %r10, %r11;
	setp.ge.s32 	%p4, %r1, %r3;
	mov.pred 	%p9, 0;
	@%p4 bra 	$L__BB0_2;
	rem.s32 	%r12, %r1, %r4;
	setp.eq.s32 	%p9, %r12, 0;
$L__BB0_2:
	setp.ge.s32 	%p5, %r2, %r3;
	not.pred 	%p6, %p9;
	or.pred  	%p7, %p6, %p5;
	@%p7 bra 	$L__BB0_5;
	rem.s32 	%r13, %r2, %r5;
	setp.ne.s32 	%p8, %r13, 0;
	@%p8 bra 	$L__BB0_5;
	cvta.to.global.u64 	%rd3, %rd1;
	mul.wide.s32 	%rd4, %r1, 4;
	add.s64 	%rd5, %rd3, %rd4;
	ld.global.f32 	%f1, [%rd5];
	cvta.to.global.u64 	%rd6, %rd2;
	mul.wide.u32 	%rd7, %r2, 4;
	add.s64 	%rd8, %rd6, %rd7;
	ld.global.f32 	%f2, [%rd8];
	add.f32 	%f3, %f1, %f2;
	st.global.f32 	[%rd8], %f3;
$L__BB0_5:
	ret;

}


// ===== COMPILED SASS (sm_100) =====

	.target	sm_100

	.elftype	@"ET_EXEC"


//--------------------- .note.nv.tkinfo           --------------------------
	.section	.note.nv.tkinfo,"",@"SHT_NOTE"
	.sectionflags	@"SHF_NOTE_NV_TKINFO"
	.tkinfo
        /*0018*/ 	.word	0x00000002
        /*0030*/ 	.string	""
        /*0030*/ 	.string	"ptxas"
        /*0030*/ 	.string	"Cuda compilation tools, release 13.0, V13.0.88"
        /*0030*/ 	.string	"Build cuda_13.0.r13.0/compiler.36424714_0"
        /*0030*/ 	.string	"-arch sm_100 -m 64 "



//--------------------- .note.nv.cuinfo           --------------------------
	.section	.note.nv.cuinfo,"",@"SHT_NOTE"
	.sectionflags	@"SHF_NOTE_NV_CUINFO"
        /*0018*/ 	.short	0x0002
        /*001a*/ 	.short	0x0064
        /*001c*/ 	.short	0x0082
	.zero		2


//--------------------- .nv.info                  --------------------------
	.section	.nv.info,"",@"SHT_CUDA_INFO"
	.align	4


	//----- nvinfo : EIATTR_REGCOUNT
	.align		4
        /*0000*/ 	.byte	0x04, 0x2f
        /*0002*/ 	.short	(.L_1 - .L_0)
	.align		4
.L_0:
        /*0004*/ 	.word	index@(add_strided_float)
        /*0008*/ 	.word	0x0000000c


	//----- nvinfo : EIATTR_FRAME_SIZE
	.align		4
.L_1:
        /*000c*/ 	.byte	0x04, 0x11
        /*000e*/ 	.short	(.L_3 - .L_2)
	.align		4
.L_2:
        /*0010*/ 	.word	index@(add_strided_float)
        /*0014*/ 	.word	0x00000000


	//----- nvinfo : EIATTR_MIN_STACK_SIZE
	.align		4
.L_3:
        /*0018*/ 	.byte	0x04, 0x12
        /*001a*/ 	.short	(.L_5 - .L_4)
	.align		4
.L_4:
        /*001c*/ 	.word	index@(add_strided_float)
        /*0020*/ 	.word	0x00000000
.L_5:


//--------------------- .nv.compat                --------------------------
	.section	.nv.compat,"",@"SHT_CUDA_COMPAT_INFO"
	.align	4
        /*0000*/ 	.byte	0x02, 0x09, 0x00, 0x00, 0x02, 0x02, 0x01, 0x00, 0x02, 0x05, 0x05, 0x00, 0x03, 0x07, 0x01, 0x01
        /*0010*/ 	.byte	0x02, 0x03, 0x00, 0x00, 0x02, 0x06, 0x01, 0x00, 0x04, 0x0b, 0x08, 0x00, 0x09, 0x00, 0x00, 0x00
        /*0020*/ 	.byte	0x00, 0x00, 0x00, 0x00


//--------------------- .nv.info.add_strided_float --------------------------
	.section	.nv.info.add_strided_float,"",@"SHT_CUDA_INFO"
	.sectionflags	@""
	.align	4


	//----- nvinfo : EIATTR_CUDA_API_VERSION
	.align		4
        /*0000*/ 	.byte	0x04, 0x37
        /*0002*/ 	.short	(.L_7 - .L_6)
.L_6:
        /*0004*/ 	.word	0x00000082


	//----- nvinfo : EIATTR_KPARAM_INFO
	.align		4
.L_7:
        /*0008*/ 	.byte	0x04, 0x17
        /*000a*/ 	.short	(.L_9 - .L_8)
.L_8:
        /*000c*/ 	.word	0x00000000
        /*0010*/ 	.short	0x0004
        /*0012*/ 	.short	0x001c
        /*0014*/ 	.byte	0x00, 0xf0, 0x11, 0x00


	//----- nvinfo : EIATTR_KPARAM_INFO
	.align		4
.L_9:
        /*0018*/ 	.byte	0x04, 0x17
        /*001a*/ 	.short	(.L_11 - .L_10)
.L_10:
        /*001c*/ 	.word	0x00000000
        /*0020*/ 	.short	0x0003
        /*0022*/ 	.short	0x0018
        /*0024*/ 	.byte	0x00, 0xf0, 0x11, 0x00


	//----- nvinfo : EIATTR_KPARAM_INFO
	.align		4
.L_11:
        /*0028*/ 	.byte	0x04, 0x17
        /*002a*/ 	.short	(.L_13 - .L_12)
.L_12:
        /*002c*/ 	.word	0x00000000
        /*0030*/ 	.short	0x0002
        /*0032*/ 	.short	0x0010
        /*0034*/ 	.byte	0x00, 0xf5, 0x21, 0x00


	//----- nvinfo : EIATTR_KPARAM_INFO
	.align		4
.L_13:
        /*0038*/ 	.byte	0x04, 0x17
        /*003a*/ 	.short	(.L_15 - .L_14)
.L_14:
        /*003c*/ 	.word	0x00000000
        /*0040*/ 	.short	0x0001
        /*0042*/ 	.short	0x0008
        /*0044*/ 	.byte	0x00, 0xf5, 0x21, 0x00


	//----- nvinfo : EIATTR_KPARAM_INFO
	.align		4
.L_15:
        /*0048*/ 	.byte	0x04, 0x17
        /*004a*/ 	.short	(.L_17 - .L_16)
.L_16:
        /*004c*/ 	.word	0x00000000
        /*0050*/ 	.short	0x0000
        /*0052*/ 	.short	0x0000
        /*0054*/ 	.byte	0x00, 0xf0, 0x11, 0x00


	//----- nvinfo : EIATTR_SPARSE_MMA_MASK
	.align		4
.L_17:
        /*0058*/ 	.byte	0x03, 0x50
        /*005a*/ 	.short	0x0000


	//----- nvinfo : EIATTR_MAXREG_COUNT
	.align		4
        /*005c*/ 	.byte	0x03, 0x1b
        /*005e*/ 	.short	0x00ff


	//----- nvinfo : EIATTR_MERCURY_ISA_VERSION
	.align		4
        /*0060*/ 	.byte	0x03, 0x5f
        /*0062*/ 	.short	0x0101


	//----- nvinfo : EIATTR_VRC_CTA_INIT_COUNT
	.align		4
        /*0064*/ 	.byte	0x02, 0x4a
	.zero		1
	.zero		1


	//----- nvinfo : EIATTR_EXIT_INSTR_OFFSETS
	.align		4
        /*0068*/ 	.byte	0x04, 0x1c
        /*006a*/ 	.short	(.L_19 - .L_18)


	//   ....[0]....
.L_18:
        /*006c*/ 	.word	0x00000280


	//   ....[1]....
        /*0070*/ 	.word	0x00000410


	//   ....[2]....
        /*0074*/ 	.word	0x000004b0


	//----- nvinfo : EIATTR_CRS_STACK_SIZE
	.align		4
.L_19:
        /*0078*/ 	.byte	0x04, 0x1e
        /*007a*/ 	.short	(.L_21 - .L_20)
.L_20:
        /*007c*/ 	.word	0x00000000


	//----- nvinfo : EIATTR_CBANK_PARAM_SIZE
	.align		4
.L_21:
        /*0080*/ 	.byte	0x03, 0x19
        /*0082*/ 	.short	0x0020


	//----- nvinfo : EIATTR_PARAM_CBANK
	.align		4
        /*0084*/ 	.byte	0x04, 0x0a
        /*0086*/ 	.short	(.L_23 - .L_22)
	.align		4
.L_22:
        /*0088*/ 	.word	index@(.nv.constant0.add_strided_float)
        /*008c*/ 	.short	0x0380
        /*008e*/ 	.short	0x0020


	//----- nvinfo : EIATTR_SW_WAR
	.align		4
.L_23:
        /*0090*/ 	.byte	0x04, 0x36
        /*0092*/ 	.short	(.L_25 - .L_24)
.L_24:
        /*0094*/ 	.word	0x00000008
.L_25:


//--------------------- .nv.callgraph             --------------------------
	.section	.nv.callgraph,"",@"SHT_CUDA_CALLGRAPH"
	.align	4
	.sectionentsize	8
	.align		4
        /*0000*/ 	.word	0x00000000
	.align		4
        /*0004*/ 	.word	0xffffffff
	.align		4
        /*0008*/ 	.word	0x00000000
	.align		4
        /*000c*/ 	.word	0xfffffffe
	.align		4
        /*0010*/ 	.word	0x00000000
	.align		4
        /*0014*/ 	.word	0xfffffffd
	.align		4
        /*0018*/ 	.word	0x00000000
	.align		4
        /*001c*/ 	.word	0xfffffffc


//--------------------- .text.add_strided_float   --------------------------
	.section	.text.add_strided_float,"ax",@progbits
	.align	128
        .global         add_strided_float
        .type           add_strided_float,@function
        .size           add_strided_float,(.L_x_3 - add_strided_float)
        .other          add_strided_float,@"STO_CUDA_ENTRY STV_DEFAULT"
add_strided_float:
.text.add_strided_float:
[----:B------:R-:W-:Y:S01]  /*0000*/  LDC R1, c[0x0][0x37c] ;  /* 0x0000df00ff017b82 */ /* 0x000fe20000000800 */
[----:B------:R-:W0:Y:S01]  /*0010*/  S2R R0, SR_CTAID.X ;  /* 0x0000000000007919 */ /* 0x000e220000002500 */
[----:B------:R-:W0:Y:S01]  /*0020*/  LDCU UR4, c[0x0][0x360] ;  /* 0x00006c00ff0477ac */ /* 0x000e220008000800 */
[----:B------:R-:W-:Y:S01]  /*0030*/  BSSY.RECONVERGENT B0, `(.L_x_0) ;  /* 0x0000023000007945 */ /* 0x000fe20003800200 */
[----:B------:R-:W-:Y:S01]  /*0040*/  PLOP3.LUT P0, PT, PT, PT, PT, 0x8, 0x80 ;  /* 0x000000000080781c */ /* 0x000fe20003f0e170 */
[----:B------:R-:W0:Y:S01]  /*0050*/  S2R R3, SR_TID.X ;  /* 0x0000000000037919 */ /* 0x000e220000002100 */
[----:B------:R-:W1:Y:S01]  /*0060*/  LDCU UR6, c[0x0][0x380] ;  /* 0x00007000ff0677ac */ /* 0x000e620008000800 */
[----:B------:R-:W2:Y:S01]  /*0070*/  S2R R2, SR_CTAID.Y ;  /* 0x0000000000027919 */ /* 0x000ea20000002600 */
[----:B------:R-:W2:Y:S01]  /*0080*/  LDCU UR5, c[0x0][0x364] ;  /* 0x00006c80ff0577ac */ /* 0x000ea20008000800 */
[----:B------:R-:W2:Y:S01]  /*0090*/  S2R R5, SR_TID.Y ;  /* 0x0000000000057919 */ /* 0x000ea20000002200 */
[----:B0-----:R-:W-:-:S05]  /*00a0*/  IMAD R0, R0, UR4, R3 ;  /* 0x0000000400007c24 */ /* 0x001fca000f8e0203 */
[----:B-1----:R-:W-:Y:S01]  /*00b0*/  ISETP.GE.AND P1, PT, R0, UR6, PT ;  /* 0x0000000600007c0c */ /* 0x002fe2000bf26270 */
[----:B--2---:R-:W-:-:S12]  /*00c0*/  IMAD R2, R2, UR5, R5 ;  /* 0x0000000502027c24 */ /* 0x004fd8000f8e0205 */
[----:B------:R-:W-:Y:S05]  /*00d0*/  @P1 BRA `(.L_x_1) ;  /* 0x0000000000601947 */ /* 0x000fea0003800000 */
[----:B------:R-:W0:Y:S01]  /*00e0*/  LDC R9, c[0x0][0x398] ;  /* 0x0000e600ff097b82 */ /* 0x000e220000000800 */
[----:B------:R-:W-:Y:S02]  /*00f0*/  IABS R8, R0 ;  /* 0x0000000000087213 */ /* 0x000fe40000000000 */
[----:B------:R-:W-:Y:S02]  /*0100*/  ISETP.GE.AND P2, PT, R0, RZ, PT ;  /* 0x000000ff0000720c */ /* 0x000fe40003f46270 */
[----:B0-----:R-:W-:-:S04]  /*0110*/  IABS R6, R9 ;  /* 0x0000000900067213 */ /* 0x001fc80000000000 */
[----:B------:R-:W0:Y:S08]  /*0120*/  I2F.RP R3, R6 ;  /* 0x0000000600037306 */ /* 0x000e300000209400 */
[----:B0-----:R-:W0:Y:S02]  /*0130*/  MUFU.RCP R3, R3 ;  /* 0x0000000300037308 */ /* 0x001e240000001000 */
[----:B0-----:R-:W-:-:S06]  /*0140*/  VIADD R4, R3, 0xffffffe ;  /* 0x0ffffffe03047836 */ /* 0x001fcc0000000000 */
[----:B------:R0:W1:Y:S02]  /*0150*/  F2I.FTZ.U32.TRUNC.NTZ R5, R4 ;  /* 0x0000000400057305 */ /* 0x000064000021f000 */
[----:B0-----:R-:W-:Y:S02]  /*0160*/  HFMA2 R4, -RZ, RZ, 0, 0 ;  /* 0x00000000ff047431 */ /* 0x001fe400000001ff */
[----:B-1----:R-:W-:-:S04]  /*0170*/  IMAD.MOV R7, RZ, RZ, -R5 ;  /* 0x000000ffff077224 */ /* 0x002fc800078e0a05 */
[----:B------:R-:W-:-:S04]  /*0180*/  IMAD R7, R7, R6, RZ ;  /* 0x0000000607077224 */ /* 0x000fc800078e02ff */
[----:B------:R-:W-:-:S04]  /*0190*/  IMAD.HI.U32 R5, R5, R7, R4 ;  /* 0x0000000705057227 */ /* 0x000fc800078e0004 */
[----:B------:R-:W-:-:S04]  /*01a0*/  IMAD.MOV.U32 R7, RZ, RZ, R8 ;  /* 0x000000ffff077224 */ /* 0x000fc800078e0008 */
[----:B------:R-:W-:-:S04]  /*01b0*/  IMAD.HI.U32 R5, R5, R7, RZ ;  /* 0x0000000705057227 */ /* 0x000fc800078e00ff */
[----:B------:R-:W-:-:S04]  /*01c0*/  IMAD.MOV R5, RZ, RZ, -R5 ;  /* 0x000000ffff057224 */ /* 0x000fc800078e0a05 */
[----:B------:R-:W-:-:S05]  /*01d0*/  IMAD R3, R6, R5, R7 ;  /* 0x0000000506037224 */ /* 0x000fca00078e0207 */
[----:B------:R-:W-:-:S13]  /*01e0*/  ISETP.GT.U32.AND P0, PT, R6, R3, PT ;  /* 0x000000030600720c */ /* 0x000fda0003f04070 */
[----:B------:R-:W-:Y:S02]  /*01f0*/  @!P0 IADD3 R3, PT, PT, R3, -R6, RZ ;  /* 0x8000000603038210 */ /* 0x000fe40007ffe0ff */
[----:B------:R-:W-:Y:S02]  /*0200*/  ISETP.NE.AND P0, PT, R9, RZ, PT ;  /* 0x000000ff0900720c */ /* 0x000fe40003f05270 */
[----:B------:R-:W-:-:S13]  /*0210*/  ISETP.GT.U32.AND P1, PT, R6, R3, PT ;  /* 0x000000030600720c */ /* 0x000fda0003f24070 */
[----:B------:R-:W-:-:S04]  /*0220*/  @!P1 IMAD.IADD R3, R3, 0x1, -R6 ;  /* 0x0000000103039824 */ /* 0x000fc800078e0a06 */
[----:B------:R-:W-:Y:S01]  /*0230*/  @!P2 IMAD.MOV R3, RZ, RZ, -R3 ;  /* 0x000000ffff03a224 */ /* 0x000fe200078e0a03 */
[----:B------:R-:W-:-:S04]  /*0240*/  @!P0 LOP3.LUT R3, RZ, R9, RZ, 0x33, !PT ;  /* 0x00000009ff038212 */ /* 0x000fc800078e33ff */
[----:B------:R-:W-:-:S13]  /*0250*/  ISETP.EQ.AND P0, PT, R3, RZ, PT ;  /* 0x000000ff0300720c */ /* 0x000fda0003f02270 */
.L_x_1:
[----:B------:R-:W-:Y:S05]  /*0260*/  BSYNC.RECONVERGENT B0 ;  /* 0x0000000000007941 */ /* 0x000fea0003800200 */
.L_x_0:
[----:B------:R-:W-:-:S13]  /*0270*/  ISETP.GE.OR P0, PT, R2, UR6, !P0 ;  /* 0x0000000602007c0c */ /* 0x000fda000c706670 */
[----:B------:R-:W-:Y:S05]  /*0280*/  @P0 EXIT ;  /* 0x000000000000094d */ /* 0x000fea0003800000 */
[----:B------:R-:W0:Y:S01]  /*0290*/  LDC R9, c[0x0][0x39c] ;  /* 0x0000e700ff097b82 */ /* 0x000e220000000800 */
[----:B------:R-:W-:Y:S02]  /*02a0*/  IABS R8, R2 ;  /* 0x0000000200087213 */ /* 0x000fe40000000000 */
[----:B------:R-:W-:Y:S02]  /*02b0*/  ISETP.GE.AND P2, PT, R2, RZ, PT ;  /* 0x000000ff0200720c */ /* 0x000fe40003f46270 */
[----:B0-----:R-:W-:-:S04]  /*02c0*/  IABS R6, R9 ;  /* 0x0000000900067213 */ /* 0x001fc80000000000 */
[----:B------:R-:W0:Y:S08]  /*02d0*/  I2F.RP R3, R6 ;  /* 0x0000000600037306 */ /* 0x000e300000209400 */
[----:B0-----:R-:W0:Y:S02]  /*02e0*/  MUFU.RCP R3, R3 ;  /* 0x0000000300037308 */ /* 0x001e240000001000 */
[----:B0-----:R-:W-:-:S06]  /*02f0*/  IADD3 R4, PT, PT, R3, 0xffffffe, RZ ;  /* 0x0ffffffe03047810 */ /* 0x001fcc0007ffe0ff */
[----:B------:R0:W1:Y:S02]  /*0300*/  F2I.FTZ.U32.TRUNC.NTZ R5, R4 ;  /* 0x0000000400057305 */ /* 0x000064000021f000 */
[----:B0-----:R-:W-:Y:S02]  /*0310*/  IMAD.MOV.U32 R4, RZ, RZ, RZ ;  /* 0x000000ffff047224 */ /* 0x001fe400078e00ff */
[----:B-1----:R-:W-:-:S04]  /*0320*/  IMAD.MOV R7, RZ, RZ, -R5 ;  /* 0x000000ffff077224 */ /* 0x002fc800078e0a05 */
[----:B------:R-:W-:-:S04]  /*0330*/  IMAD R7, R7, R6, RZ ;  /* 0x0000000607077224 */ /* 0x000fc800078e02ff */
[----:B------:R-:W-:Y:S01]  /*0340*/  IMAD.HI.U32 R5, R5, R7, R4 ;  /* 0x0000000705057227 */ /* 0x000fe200078e0004 */
[----:B------:R-:W-:-:S05]  /*0350*/  MOV R7, R8 ;  /* 0x0000000800077202 */ /* 0x000fca0000000f00 */
[----:B------:R-:W-:-:S04]  /*0360*/  IMAD.HI.U32 R5, R5, R7, RZ ;  /* 0x0000000705057227 */ /* 0x000fc800078e00ff */
[----:B------:R-:W-:-:S04]  /*0370*/  IMAD.MOV R5, RZ, RZ, -R5 ;  /* 0x000000ffff057224 */ /* 0x000fc800078e0a05 */
[----:B------:R-:W-:-:S05]  /*0380*/  IMAD R3, R6, R5, R7 ;  /* 0x0000000506037224 */ /* 0x000fca00078e0207 */
[----:B------:R-:W-:-:S13]  /*0390*/  ISETP.GT.U32.AND P0, PT, R6, R3, PT ;  /* 0x000000030600720c */ /* 0x000fda0003f04070 */
[----:B------:R-:W-:Y:S02]  /*03a0*/  @!P0 IADD3 R3, PT, PT, R3, -R6, RZ ;  /* 0x8000000603038210 */ /* 0x000fe40007ffe0ff */
[----:B------:R-:W-:Y:S02]  /*03b0*/  ISETP.NE.AND P0, PT, R9, RZ, PT ;  /* 0x000000ff0900720c */ /* 0x000fe40003f05270 */
[----:B------:R-:W-:-:S13]  /*03c0*/  ISETP.GT.U32.AND P1, PT, R6, R3, PT ;  /* 0x000000030600720c */ /* 0x000fda0003f24070 */
[----:B------:R-:W-:-:S05]  /*03d0*/  @!P1 IMAD.IADD R3, R3, 0x1, -R6 ;  /* 0x0000000103039824 */ /* 0x000fca00078e0a06 */
[----:B------:R-:W-:Y:S02]  /*03e0*/  @!P2 IADD3 R3, PT, PT, -R3, RZ, RZ ;  /* 0x000000ff0303a210 */ /* 0x000fe40007ffe1ff */
[----:B------:R-:W-:-:S04]  /*03f0*/  @!P0 LOP3.LUT R3, RZ, R9, RZ, 0x33, !PT ;  /* 0x00000009ff038212 */ /* 0x000fc800078e33ff */
[----:B------:R-:W-:-:S13]  /*0400*/  ISETP.NE.AND P0, PT, R3, RZ, PT ;  /* 0x000000ff0300720c */ /* 0x000fda0003f05270 */
[----:B------:R-:W-:Y:S05]  /*0410*/  @P0 EXIT ;  /* 0x000000000000094d */ /* 0x000fea0003800000 */
[----:B------:R-:W0:Y:S01]  /*0420*/  LDC.64 R4, c[0x0][0x388] ;  /* 0x0000e200ff047b82 */ /* 0x000e220000000a00 */
[----:B------:R-:W1:Y:S07]  /*0430*/  LDCU.64 UR4, c[0x0][0x358] ;  /* 0x00006b00ff0477ac */ /* 0x000e6e0008000a00 */
[----:B------:R-:W2:Y:S01]  /*0440*/  LDC.64 R6, c[0x0][0x390] ;  /* 0x0000e400ff067b82 */ /* 0x000ea20000000a00 */
[----:B0-----:R-:W-:-:S06]  /*0450*/  IMAD.WIDE R4, R0, 0x4, R4 ;  /* 0x0000000400047825 */ /* 0x001fcc00078e0204 */
[----:B-1----:R-:W3:Y:S01]  /*0460*/  LDG.E R4, desc[UR4][R4.64] ;  /* 0x0000000404047981 */ /* 0x002ee2000c1e1900 */
[----:B--2---:R-:W-:-:S05]  /*0470*/  IMAD.WIDE.U32 R2, R2, 0x4, R6 ;  /* 0x0000000402027825 */ /* 0x004fca00078e0006 */
[----:B------:R-:W3:Y:S02]  /*0480*/  LDG.E R7, desc[UR4][R2.64] ;  /* 0x0000000402077981 */ /* 0x000ee4000c1e1900 */
[----:B---3--:R-:W-:-:S05]  /*0490*/  FADD R7, R4, R7 ;  /* 0x0000000704077221 */ /* 0x008fca0000000000 */
[----:B------:R-:W-:Y:S01]  /*04a0*/  STG.E desc[UR4][R2.64], R7 ;  /* 0x0000000702007986 */ /* 0x000fe2000c101904 */
[----:B------:R-:W-:Y:S05]  /*04b0*/  EXIT ;  /* 0x000000000000794d */ /* 0x000fea0003800000 */
.L_x_2:
[----:B------:R-:W-:-:S00]  /*04c0*/  BRA `(.L_x_2) ;  /* 0xfffffffc00fc7947 */ /* 0x000fc0000383ffff */
[----:B------:R-:W-:-:S00]  /*04d0*/  NOP ;  /* 0x0000000000007918 */ /* 0x000fc00000000000 */
        /* <DEDUP_REMOVED lines=10> */
.L_x_3:


//--------------------- .nv.shared.reserved.0     --------------------------
	.section	.nv.shared.reserved.0,"aw",@nobits
	.weak		__nv_reservedSMEM_offset_0_alias
	.size		__nv_reservedSMEM_offset_0_alias, 0, 64
	.other		__nv_reservedSMEM_offset_0_alias,@"STO_CUDA_RESERVED_SHARED STV_DEFAULT"
__nv_reservedSMEM_offset_0_alias:
	.zero		0
	.zero		64


//--------------------- .nv.constant0.add_strided_float --------------------------
	.section	.nv.constant0.add_strided_float,"a",@progbits
	.sectionflags	@""
	.align	4
.nv.constant0.add_strided_float:
	.zero		928


//--------------------- SYMBOLS --------------------------

	.type		.nv.reservedSmem.offset0,@object
	.size		.nv.reservedSmem.offset0,0x4
